//
// Generated by NVIDIA NVVM Compiler
//
// Compiler Build ID: CL-36424714
// Cuda compilation tools, release 13.0, V13.0.88
// Based on NVVM 20.0.0
//

.version 9.0
.target sm_100
.address_size 64

	// .globl	_Z13accumulate_bcjPdS_Pij

.visible .entry _Z13accumulate_bcjPdS_Pij(
	.param .u32 _Z13accumulate_bcjPdS_Pij_param_0,
	.param .u64 .ptr .align 1 _Z13accumulate_bcjPdS_Pij_param_1,
	.param .u64 .ptr .align 1 _Z13accumulate_bcjPdS_Pij_param_2,
	.param .u64 .ptr .align 1 _Z13accumulate_bcjPdS_Pij_param_3,
	.param .u32 _Z13accumulate_bcjPdS_Pij_param_4
)
{
	.reg .pred 	%p<5>;
	.reg .b32 	%r<8>;
	.reg .b64 	%rd<12>;
	.reg .b64 	%fd<4>;

	ld.param.u32 	%r2, [_Z13accumulate_bcjPdS_Pij_param_0];
	ld.param.u64 	%rd1, [_Z13accumulate_bcjPdS_Pij_param_1];
	ld.param.u64 	%rd2, [_Z13accumulate_bcjPdS_Pij_param_2];
	ld.param.u64 	%rd3, [_Z13accumulate_bcjPdS_Pij_param_3];
	ld.param.u32 	%r3, [_Z13accumulate_bcjPdS_Pij_param_4];
	mov.u32 	%r4, %ctaid.x;
	mov.u32 	%r5, %ntid.x;
	mov.u32 	%r6, %tid.x;
	mad.lo.s32 	%r1, %r4, %r5, %r6;
	setp.ge.u32 	%p1, %r1, %r2;
	setp.eq.s32 	%p2, %r1, %r3;
	or.pred  	%p3, %p1, %p2;
	@%p3 bra 	$L__BB0_3;
	cvta.to.global.u64 	%rd4, %rd3;
	mul.wide.u32 	%rd5, %r1, 4;
	add.s64 	%rd6, %rd4, %rd5;
	ld.global.u32 	%r7, [%rd6];
	setp.eq.s32 	%p4, %r7, -1;
	@%p4 bra 	$L__BB0_3;
	cvta.to.global.u64 	%rd7, %rd1;
	mul.wide.u32 	%rd8, %r1, 8;
	add.s64 	%rd9, %rd7, %rd8;
	ld.global.f64 	%fd1, [%rd9];
	cvta.to.global.u64 	%rd10, %rd2;
	add.s64 	%rd11, %rd10, %rd8;
	ld.global.f64 	%fd2, [%rd11];
	fma.rn.f64 	%fd3, %fd1, 0d3FE0000000000000, %fd2;
	st.global.f64 	[%rd11], %fd3;
$L__BB0_3:
	ret;

}


// ===== COMPILED SASS (sm_100) =====

	.target	sm_100

	.elftype	@"ET_EXEC"


//--------------------- .note.nv.tkinfo           --------------------------
	.section	.note.nv.tkinfo,"",@"SHT_NOTE"
	.sectionflags	@"SHF_NOTE_NV_TKINFO"
	.tkinfo
        /*0018*/ 	.word	0x00000002
        /*0030*/ 	.string	""
        /*0030*/ 	.string	"ptxas"
        /*0030*/ 	.string	"Cuda compilation tools, release 13.0, V13.0.88"
        /*0030*/ 	.string	"Build cuda_13.0.r13.0/compiler.36424714_0"
        /*0030*/ 	.string	"-arch sm_100 -m 64 "



//--------------------- .note.nv.cuinfo           --------------------------
	.section	.note.nv.cuinfo,"",@"SHT_NOTE"
	.sectionflags	@"SHF_NOTE_NV_CUINFO"
        /*0018*/ 	.short	0x0002
        /*001a*/ 	.short	0x0064
        /*001c*/ 	.short	0x0082
	.zero		2


//--------------------- .nv.info                  --------------------------
	.section	.nv.info,"",@"SHT_CUDA_INFO"
	.align	4


	//----- nvinfo : EIATTR_REGCOUNT
	.align		4
        /*0000*/ 	.byte	0x04, 0x2f
        /*0002*/ 	.short	(.L_1 - .L_0)
	.align		4
.L_0:
        /*0004*/ 	.word	index@(_Z13accumulate_bcjPdS_Pij)
        /*0008*/ 	.word	0x0000000a


	//----- nvinfo : EIATTR_FRAME_SIZE
	.align		4
.L_1:
        /*000c*/ 	.byte	0x04, 0x11
        /*000e*/ 	.short	(.L_3 - .L_2)
	.align		4
.L_2:
        /*0010*/ 	.word	index@(_Z13accumulate_bcjPdS_Pij)
        /*0014*/ 	.word	0x00000000


	//----- nvinfo : EIATTR_MIN_STACK_SIZE
	.align		4
.L_3:
        /*0018*/ 	.byte	0x04, 0x12
        /*001a*/ 	.short	(.L_5 - .L_4)
	.align		4
.L_4:
        /*001c*/ 	.word	index@(_Z13accumulate_bcjPdS_Pij)
        /*0020*/ 	.word	0x00000000
.L_5:


//--------------------- .nv.compat                --------------------------
	.section	.nv.compat,"",@"SHT_CUDA_COMPAT_INFO"
	.align	4
        /*0000*/ 	.byte	0x02, 0x09, 0x00, 0x00, 0x02, 0x02, 0x01, 0x00, 0x02, 0x05, 0x05, 0x00, 0x03, 0x07, 0x01, 0x01
        /*0010*/ 	.byte	0x02, 0x03, 0x00, 0x00, 0x02, 0x06, 0x01, 0x00, 0x04, 0x0b, 0x08, 0x00, 0x01, 0x00, 0x00, 0x00
        /*0020*/ 	.byte	0x00, 0x00, 0x00, 0x00


//--------------------- .nv.info._Z13accumulate_bcjPdS_Pij --------------------------
	.section	.nv.info._Z13accumulate_bcjPdS_Pij,"",@"SHT_CUDA_INFO"
	.sectionflags	@""
	.align	4


	//----- nvinfo : EIATTR_CUDA_API_VERSION
	.align		4
        /*0000*/ 	.byte	0x04, 0x37
        /*0002*/ 	.short	(.L_7 - .L_6)
.L_6:
        /*0004*/ 	.word	0x00000082


	//----- nvinfo : EIATTR_KPARAM_INFO
	.align		4
.L_7:
        /*0008*/ 	.byte	0x04, 0x17
        /*000a*/ 	.short	(.L_9 - .L_8)
.L_8:
        /*000c*/ 	.word	0x00000000
        /*0010*/ 	.short	0x0004
        /*0012*/ 	.short	0x0020
        /*0014*/ 	.byte	0x00, 0xf0, 0x11, 0x00


	//----- nvinfo : EIATTR_KPARAM_INFO
	.align		4
.L_9:
        /*0018*/ 	.byte	0x04, 0x17
        /*001a*/ 	.short	(.L_11 - .L_10)
.L_10:
        /*001c*/ 	.word	0x00000000
        /*0020*/ 	.short	0x0003
        /*0022*/ 	.short	0x0018
        /*0024*/ 	.byte	0x00, 0xf5, 0x21, 0x00


	//----- nvinfo : EIATTR_KPARAM_INFO
	.align		4
.L_11:
        /*0028*/ 	.byte	0x04, 0x17
        /*002a*/ 	.short	(.L_13 - .L_12)
.L_12:
        /*002c*/ 	.word	0x00000000
        /*0030*/ 	.short	0x0002
        /*0032*/ 	.short	0x0010
        /*0034*/ 	.byte	0x00, 0xf5, 0x21, 0x00


	//----- nvinfo : EIATTR_KPARAM_INFO
	.align		4
.L_13:
        /*0038*/ 	.byte	0x04, 0x17
        /*003a*/ 	.short	(.L_15 - .L_14)
.L_14:
        /*003c*/ 	.word	0x00000000
        /*0040*/ 	.short	0x0001
        /*0042*/ 	.short	0x0008
        /*0044*/ 	.byte	0x00, 0xf5, 0x21, 0x00


	//----- nvinfo : EIATTR_KPARAM_INFO
	.align		4
.L_15:
        /*0048*/ 	.byte	0x04, 0x17
        /*004a*/ 	.short	(.L_17 - .L_16)
.L_16:
        /*004c*/ 	.word	0x00000000
        /*0050*/ 	.short	0x0000
        /*0052*/ 	.short	0x0000
        /*0054*/ 	.byte	0x00, 0xf0, 0x11, 0x00


	//----- nvinfo : EIATTR_SPARSE_MMA_MASK
	.align		4
.L_17:
        /*0058*/ 	.byte	0x03, 0x50
        /*005a*/ 	.short	0x0000


	//----- nvinfo : EIATTR_MAXREG_COUNT
	.align		4
        /*005c*/ 	.byte	0x03, 0x1b
        /*005e*/ 	.short	0x00ff


	//----- nvinfo : EIATTR_MERCURY_ISA_VERSION
	.align		4
        /*0060*/ 	.byte	0x03, 0x5f
        /*0062*/ 	.short	0x0101


	//----- nvinfo : EIATTR_VRC_CTA_INIT_COUNT
	.align		4
        /*0064*/ 	.byte	0x02, 0x4a
	.zero		1
	.zero		1


	//----- nvinfo : EIATTR_EXIT_INSTR_OFFSETS
	.align		4
        /*0068*/ 	.byte	0x04, 0x1c
        /*006a*/ 	.short	(.L_19 - .L_18)


	//   ....[0]....
.L_18:
        /*006c*/ 	.word	0x00000090


	//   ....[1]....
        /*0070*/ 	.word	0x000000f0


	//   ....[2]....
        /*0074*/ 	.word	0x00000180


	//----- nvinfo : EIATTR_CBANK_PARAM_SIZE
	.align		4
.L_19:
        /*0078*/ 	.byte	0x03, 0x19
        /*007a*/ 	.short	0x0024


	//----- nvinfo : EIATTR_PARAM_CBANK
	.align		4
        /*007c*/ 	.byte	0x04, 0x0a
        /*007e*/ 	.short	(.L_21 - .L_20)
	.align		4
.L_20:
        /*0080*/ 	.word	index@(.nv.constant0._Z13accumulate_bcjPdS_Pij)
        /*0084*/ 	.short	0x0380
        /*0086*/ 	.short	0x0024


	//----- nvinfo : EIATTR_SW_WAR
	.align		4
.L_21:
        /*0088*/ 	.byte	0x04, 0x36
        /*008a*/ 	.short	(.L_23 - .L_22)
.L_22:
        /*008c*/ 	.word	0x00000008
.L_23:


//--------------------- .nv.callgraph             --------------------------
	.section	.nv.callgraph,"",@"SHT_CUDA_CALLGRAPH"
	.align	4
	.sectionentsize	8
	.align		4
        /*0000*/ 	.word	0x00000000
	.align		4
        /*0004*/ 	.word	0xffffffff
	.align		4
        /*0008*/ 	.word	0x00000000
	.align		4
        /*000c*/ 	.word	0xfffffffe
	.align		4
        /*0010*/ 	.word	0x00000000
	.align		4
        /*0014*/ 	.word	0xfffffffd
	.align		4
        /*0018*/ 	.word	0x00000000
	.align		4
        /*001c*/ 	.word	0xfffffffc


//--------------------- .text._Z13accumulate_bcjPdS_Pij --------------------------
	.section	.text._Z13accumulate_bcjPdS_Pij,"ax",@progbits
	.align	128
        .global         _Z13accumulate_bcjPdS_Pij
        .type           _Z13accumulate_bcjPdS_Pij,@function
        .size           _Z13accumulate_bcjPdS_Pij,(.L_x_1 - _Z13accumulate_bcjPdS_Pij)
        .other          _Z13accumulate_bcjPdS_Pij,@"STO_CUDA_ENTRY STV_DEFAULT"
_Z13accumulate_bcjPdS_Pij:
.text._Z13accumulate_bcjPdS_Pij:
[----:B------:R-:W-:Y:S01]  /*0000*/  LDC R1, c[0x0][0x37c] ;  /* 0x0000df00ff017b82 */ /* 0x000fe20000000800 */
[----:B------:R-:W0:Y:S07]  /*0010*/  S2R R0, SR_TID.X ;  /* 0x0000000000007919 */ /* 0x000e2e0000002100 */
[----:B------:R-:W0:Y:S01]  /*0020*/  S2UR UR4, SR_CTAID.X ;  /* 0x00000000000479c3 */ /* 0x000e220000002500 */
[----:B------:R-:W1:Y:S01]  /*0030*/  LDCU UR5, c[0x0][0x3a0] ;  /* 0x00007400ff0577ac */ /* 0x000e620008000800 */
[----:B------:R-:W2:Y:S06]  /*0040*/  LDCU UR6, c[0x0][0x380] ;  /* 0x00007000ff0677ac */ /* 0x000eac0008000800 */
[----:B------:R-:W0:Y:S02]  /*0050*/  LDC R7, c[0x0][0x360] ;  /* 0x0000d800ff077b82 */ /* 0x000e240000000800 */
[----:B0-----:R-:W-:-:S05]  /*0060*/  IMAD R7, R7, UR4, R0 ;  /* 0x0000000407077c24 */ /* 0x001fca000f8e0200 */
[----:B-1----:R-:W-:-:S04]  /*0070*/  ISETP.NE.AND P0, PT, R7, UR5, PT ;  /* 0x0000000507007c0c */ /* 0x002fc8000bf05270 */
[----:B--2---:R-:W-:-:S13]  /*0080*/  ISETP.GE.U32.OR P0, PT, R7, UR6, !P0 ;  /* 0x0000000607007c0c */ /* 0x004fda000c706470 */
[----:B------:R-:W-:Y:S05]  /*0090*/  @P0 EXIT ;  /* 0x000000000000094d */ /* 0x000fea0003800000 */
[----:B------:R-:W0:Y:S01]  /*00a0*/  LDC.64 R2, c[0x0][0x398] ;  /* 0x0000e600ff027b82 */ /* 0x000e220000000a00 */
[----:B------:R-:W1:Y:S01]  /*00b0*/  LDCU.64 UR4, c[0x0][0x358] ;  /* 0x00006b00ff0477ac */ /* 0x000e620008000a00 */
[----:B0-----:R-:W-:-:S06]  /*00c0*/  IMAD.WIDE.U32 R2, R7, 0x4, R2 ;  /* 0x0000000407027825 */ /* 0x001fcc00078e0002 */
[----:B-1----:R-:W2:Y:S02]  /*00d0*/  LDG.E R2, desc[UR4][R2.64] ;  /* 0x0000000402027981 */ /* 0x002ea4000c1e1900 */
[----:B--2---:R-:W-:-:S13]  /*00e0*/  ISETP.NE.AND P0, PT, R2, -0x1, PT ;  /* 0xffffffff0200780c */ /* 0x004fda0003f05270 */
[----:B------:R-:W-:Y:S05]  /*00f0*/  @!P0 EXIT ;  /* 0x000000000000894d */ /* 0x000fea0003800000 */
[----:B------:R-:W0:Y:S08]  /*0100*/  LDC.64 R2, c[0x0][0x388] ;  /* 0x0000e200ff027b82 */ /* 0x000e300000000a00 */
[----:B------:R-:W1:Y:S01]  /*0110*/  LDC.64 R4, c[0x0][0x390] ;  /* 0x0000e400ff047b82 */ /* 0x000e620000000a00 */
[----:B0-----:R-:W-:-:S06]  /*0120*/  IMAD.WIDE.U32 R2, R7, 0x8, R2 ;  /* 0x0000000807027825 */ /* 0x001fcc00078e0002 */
[----:B------:R-:W2:Y:S01]  /*0130*/  LDG.E.64 R2, desc[UR4][R2.64] ;  /* 0x0000000402027981 */ /* 0x000ea2000c1e1b00 */
[----:B-1----:R-:W-:-:S05]  /*0140*/  IMAD.WIDE.U32 R4, R7, 0x8, R4 ;  /* 0x0000000807047825 */ /* 0x002fca00078e0004 */
[----:B------:R-:W2:Y:S02]  /*0150*/  LDG.E.64 R6, desc[UR4][R4.64] ;  /* 0x0000000404067981 */ /* 0x000ea4000c1e1b00 */
[----:B--2---:R-:W-:-:S07]  /*0160*/  DFMA R6, R2, 0.5, R6 ;  /* 0x3fe000000206782b */ /* 0x004fce0000000006 */
[----:B------:R-:W-:Y:S01]  /*0170*/  STG.E.64 desc[UR4][R4.64], R6 ;  /* 0x0000000604007986 */ /* 0x000fe2000c101b04 */
[----:B------:R-:W-:Y:S05]  /*0180*/  EXIT ;  /* 0x000000000000794d */ /* 0x000fea0003800000 */
.L_x_0:
[----:B------:R-:W-:-:S00]  /*0190*/  BRA `(.L_x_0) ;  /* 0xfffffffc00fc7947 */ /* 0x000fc0000383ffff */
[----:B------:R-:W-:-:S00]  /*01a0*/  NOP ;  /* 0x0000000000007918 */ /* 0x000fc00000000000 */
        /* <DEDUP_REMOVED lines=13> */
.L_x_1:


//--------------------- .nv.shared.reserved.0     --------------------------
	.section	.nv.shared.reserved.0,"aw",@nobits
	.weak		__nv_reservedSMEM_offset_0_alias
	.size		__nv_reservedSMEM_offset_0_alias, 0, 64
	.other		__nv_reservedSMEM_offset_0_alias,@"STO_CUDA_RESERVED_SHARED STV_DEFAULT"
__nv_reservedSMEM_offset_0_alias:
	.zero		0
	.zero		64


//--------------------- .nv.constant0._Z13accumulate_bcjPdS_Pij --------------------------
	.section	.nv.constant0._Z13accumulate_bcjPdS_Pij,"a",@progbits
	.sectionflags	@""
	.align	4
.nv.constant0._Z13accumulate_bcjPdS_Pij:
	.zero		932


//--------------------- SYMBOLS --------------------------

	.type		.nv.reservedSmem.offset0,@object
	.size		.nv.reservedSmem.offset0,0x4
